//
// Generated by NVIDIA NVVM Compiler
//
// Compiler Build ID: CL-36424714
// Cuda compilation tools, release 13.0, V13.0.88
// Based on NVVM 20.0.0
//

.version 9.0
.target sm_100
.address_size 64

	// .globl	_Z6kernelPcS_S_

.visible .entry _Z6kernelPcS_S_(
	.param .u64 .ptr .align 1 _Z6kernelPcS_S__param_0,
	.param .u64 .ptr .align 1 _Z6kernelPcS_S__param_1,
	.param .u64 .ptr .align 1 _Z6kernelPcS_S__param_2
)
{
	.reg .pred 	%p<2>;
	.reg .b16 	%rs<2>;
	.reg .b32 	%r<8>;
	.reg .b64 	%rd<11>;

	ld.param.u64 	%rd1, [_Z6kernelPcS_S__param_0];
	ld.param.u64 	%rd2, [_Z6kernelPcS_S__param_1];
	ld.param.u64 	%rd3, [_Z6kernelPcS_S__param_2];
	cvta.to.global.u64 	%rd4, %rd3;
	mov.u32 	%r3, %tid.x;
	mov.u32 	%r4, %ntid.x;
	mov.u32 	%r5, %ctaid.x;
	mad.lo.s32 	%r1, %r4, %r5, %r3;
	ld.global.s8 	%r2, [%rd4];
	setp.ge.s32 	%p1, %r1, %r2;
	@%p1 bra 	$L__BB0_2;
	cvta.to.global.u64 	%rd5, %rd1;
	cvta.to.global.u64 	%rd6, %rd2;
	not.b32 	%r6, %r1;
	add.s32 	%r7, %r2, %r6;
	cvt.s64.s32 	%rd7, %r1;
	add.s64 	%rd8, %rd5, %rd7;
	ld.global.u8 	%rs1, [%rd8];
	cvt.s64.s32 	%rd9, %r7;
	add.s64 	%rd10, %rd6, %rd9;
	st.global.u8 	[%rd10], %rs1;
$L__BB0_2:
	ret;

}


// ===== COMPILED SASS (sm_100) =====

	.target	sm_100

	.elftype	@"ET_EXEC"


//--------------------- .note.nv.tkinfo           --------------------------
	.section	.note.nv.tkinfo,"",@"SHT_NOTE"
	.sectionflags	@"SHF_NOTE_NV_TKINFO"
	.tkinfo
        /*0018*/ 	.word	0x00000002
        /*0030*/ 	.string	""
        /*0030*/ 	.string	"ptxas"
        /*0030*/ 	.string	"Cuda compilation tools, release 13.0, V13.0.88"
        /*0030*/ 	.string	"Build cuda_13.0.r13.0/compiler.36424714_0"
        /*0030*/ 	.string	"-arch sm_100 -m 64 "



//--------------------- .note.nv.cuinfo           --------------------------
	.section	.note.nv.cuinfo,"",@"SHT_NOTE"
	.sectionflags	@"SHF_NOTE_NV_CUINFO"
        /*0018*/ 	.short	0x0002
        /*001a*/ 	.short	0x0064
        /*001c*/ 	.short	0x0082
	.zero		2


//--------------------- .nv.info                  --------------------------
	.section	.nv.info,"",@"SHT_CUDA_INFO"
	.align	4


	//----- nvinfo : EIATTR_REGCOUNT
	.align		4
        /*0000*/ 	.byte	0x04, 0x2f
        /*0002*/ 	.short	(.L_1 - .L_0)
	.align		4
.L_0:
        /*0004*/ 	.word	index@(_Z6kernelPcS_S_)
        /*0008*/ 	.word	0x0000000a


	//----- nvinfo : EIATTR_FRAME_SIZE
	.align		4
.L_1:
        /*000c*/ 	.byte	0x04, 0x11
        /*000e*/ 	.short	(.L_3 - .L_2)
	.align		4
.L_2:
        /*0010*/ 	.word	index@(_Z6kernelPcS_S_)
        /*0014*/ 	.word	0x00000000


	//----- nvinfo : EIATTR_MIN_STACK_SIZE
	.align		4
.L_3:
        /*0018*/ 	.byte	0x04, 0x12
        /*001a*/ 	.short	(.L_5 - .L_4)
	.align		4
.L_4:
        /*001c*/ 	.word	index@(_Z6kernelPcS_S_)
        /*0020*/ 	.word	0x00000000
.L_5:


//--------------------- .nv.compat                --------------------------
	.section	.nv.compat,"",@"SHT_CUDA_COMPAT_INFO"
	.align	4
        /*0000*/ 	.byte	0x02, 0x09, 0x00, 0x00, 0x02, 0x02, 0x01, 0x00, 0x02, 0x05, 0x05, 0x00, 0x03, 0x07, 0x01, 0x01
        /*0010*/ 	.byte	0x02, 0x03, 0x00, 0x00, 0x02, 0x06, 0x01, 0x00, 0x04, 0x0b, 0x08, 0x00, 0x09, 0x00, 0x00, 0x00
        /*0020*/ 	.byte	0x00, 0x00, 0x00, 0x00


//--------------------- .nv.info._Z6kernelPcS_S_  --------------------------
	.section	.nv.info._Z6kernelPcS_S_,"",@"SHT_CUDA_INFO"
	.sectionflags	@""
	.align	4


	//----- nvinfo : EIATTR_CUDA_API_VERSION
	.align		4
        /*0000*/ 	.byte	0x04, 0x37
        /*0002*/ 	.short	(.L_7 - .L_6)
.L_6:
        /*0004*/ 	.word	0x00000082


	//----- nvinfo : EIATTR_KPARAM_INFO
	.align		4
.L_7:
        /*0008*/ 	.byte	0x04, 0x17
        /*000a*/ 	.short	(.L_9 - .L_8)
.L_8:
        /*000c*/ 	.word	0x00000000
        /*0010*/ 	.short	0x0002
        /*0012*/ 	.short	0x0010
        /*0014*/ 	.byte	0x00, 0xf5, 0x21, 0x00


	//----- nvinfo : EIATTR_KPARAM_INFO
	.align		4
.L_9:
        /*0018*/ 	.byte	0x04, 0x17
        /*001a*/ 	.short	(.L_11 - .L_10)
.L_10:
        /*001c*/ 	.word	0x00000000
        /*0020*/ 	.short	0x0001
        /*0022*/ 	.short	0x0008
        /*0024*/ 	.byte	0x00, 0xf5, 0x21, 0x00


	//----- nvinfo : EIATTR_KPARAM_INFO
	.align		4
.L_11:
        /*0028*/ 	.byte	0x04, 0x17
        /*002a*/ 	.short	(.L_13 - .L_12)
.L_12:
        /*002c*/ 	.word	0x00000000
        /*0030*/ 	.short	0x0000
        /*0032*/ 	.short	0x0000
        /*0034*/ 	.byte	0x00, 0xf5, 0x21, 0x00


	//----- nvinfo : EIATTR_SPARSE_MMA_MASK
	.align		4
.L_13:
        /*0038*/ 	.byte	0x03, 0x50
        /*003a*/ 	.short	0x0000


	//----- nvinfo : EIATTR_MAXREG_COUNT
	.align		4
        /*003c*/ 	.byte	0x03, 0x1b
        /*003e*/ 	.short	0x00ff


	//----- nvinfo : EIATTR_MERCURY_ISA_VERSION
	.align		4
        /*0040*/ 	.byte	0x03, 0x5f
        /*0042*/ 	.short	0x0101


	//----- nvinfo : EIATTR_VRC_CTA_INIT_COUNT
	.align		4
        /*0044*/ 	.byte	0x02, 0x4a
	.zero		1
	.zero		1


	//----- nvinfo : EIATTR_EXIT_INSTR_OFFSETS
	.align		4
        /*0048*/ 	.byte	0x04, 0x1c
        /*004a*/ 	.short	(.L_15 - .L_14)


	//   ....[0]....
.L_14:
        /*004c*/ 	.word	0x00000090


	//   ....[1]....
        /*0050*/ 	.word	0x00000130


	//----- nvinfo : EIATTR_CBANK_PARAM_SIZE
	.align		4
.L_15:
        /*0054*/ 	.byte	0x03, 0x19
        /*0056*/ 	.short	0x0018


	//----- nvinfo : EIATTR_PARAM_CBANK
	.align		4
        /*0058*/ 	.byte	0x04, 0x0a
        /*005a*/ 	.short	(.L_17 - .L_16)
	.align		4
.L_16:
        /*005c*/ 	.word	index@(.nv.constant0._Z6kernelPcS_S_)
        /*0060*/ 	.short	0x0380
        /*0062*/ 	.short	0x0018


	//----- nvinfo : EIATTR_SW_WAR
	.align		4
.L_17:
        /*0064*/ 	.byte	0x04, 0x36
        /*0066*/ 	.short	(.L_19 - .L_18)
.L_18:
        /*0068*/ 	.word	0x00000008
.L_19:


//--------------------- .nv.callgraph             --------------------------
	.section	.nv.callgraph,"",@"SHT_CUDA_CALLGRAPH"
	.align	4
	.sectionentsize	8
	.align		4
        /*0000*/ 	.word	0x00000000
	.align		4
        /*0004*/ 	.word	0xffffffff
	.align		4
        /*0008*/ 	.word	0x00000000
	.align		4
        /*000c*/ 	.word	0xfffffffe
	.align		4
        /*0010*/ 	.word	0x00000000
	.align		4
        /*0014*/ 	.word	0xfffffffd
	.align		4
        /*0018*/ 	.word	0x00000000
	.align		4
        /*001c*/ 	.word	0xfffffffc


//--------------------- .text._Z6kernelPcS_S_     --------------------------
	.section	.text._Z6kernelPcS_S_,"ax",@progbits
	.align	128
        .global         _Z6kernelPcS_S_
        .type           _Z6kernelPcS_S_,@function
        .size           _Z6kernelPcS_S_,(.L_x_1 - _Z6kernelPcS_S_)
        .other          _Z6kernelPcS_S_,@"STO_CUDA_ENTRY STV_DEFAULT"
_Z6kernelPcS_S_:
.text._Z6kernelPcS_S_:
[----:B------:R-:W-:Y:S08]  /*0000*/  LDC R1, c[0x0][0x37c] ;  /* 0x0000df00ff017b82 */ /* 0x000ff00000000800 */
[----:B------:R-:W0:Y:S01]  /*0010*/  LDC.64 R2, c[0x0][0x390] ;  /* 0x0000e400ff027b82 */ /* 0x000e220000000a00 */
[----:B------:R-:W0:Y:S02]  /*0020*/  LDCU.64 UR4, c[0x0][0x358] ;  /* 0x00006b00ff0477ac */ /* 0x000e240008000a00 */
[----:B0-----:R-:W2:Y:S01]  /*0030*/  LDG.E.S8 R5, desc[UR4][R2.64] ;  /* 0x0000000402057981 */ /* 0x001ea2000c1e1300 */
[----:B------:R-:W0:Y:S01]  /*0040*/  LDCU UR6, c[0x0][0x360] ;  /* 0x00006c00ff0677ac */ /* 0x000e220008000800 */
[----:B------:R-:W0:Y:S01]  /*0050*/  S2R R0, SR_TID.X ;  /* 0x0000000000007919 */ /* 0x000e220000002100 */
[----:B------:R-:W0:Y:S02]  /*0060*/  S2R R7, SR_CTAID.X ;  /* 0x0000000000077919 */ /* 0x000e240000002500 */
[----:B0-----:R-:W-:-:S05]  /*0070*/  IMAD R0, R7, UR6, R0 ;  /* 0x0000000607007c24 */ /* 0x001fca000f8e0200 */
[----:B--2---:R-:W-:-:S13]  /*0080*/  ISETP.GE.AND P0, PT, R0, R5, PT ;  /* 0x000000050000720c */ /* 0x004fda0003f06270 */
[----:B------:R-:W-:Y:S05]  /*0090*/  @P0 EXIT ;  /* 0x000000000000094d */ /* 0x000fea0003800000 */
[----:B------:R-:W0:Y:S02]  /*00a0*/  LDCU.128 UR8, c[0x0][0x380] ;  /* 0x00007000ff0877ac */ /* 0x000e240008000c00 */
[----:B0-----:R-:W-:-:S04]  /*00b0*/  IADD3 R2, P0, PT, R0, UR8, RZ ;  /* 0x0000000800027c10 */ /* 0x001fc8000ff1e0ff */
[----:B------:R-:W-:-:S06]  /*00c0*/  LEA.HI.X.SX32 R3, R0, UR9, 0x1, P0 ;  /* 0x0000000900037c11 */ /* 0x000fcc00080f0eff */
[----:B------:R-:W2:Y:S01]  /*00d0*/  LDG.E.U8 R3, desc[UR4][R2.64] ;  /* 0x0000000402037981 */ /* 0x000ea2000c1e1100 */
[----:B------:R-:W-:-:S05]  /*00e0*/  LOP3.LUT R0, RZ, R0, RZ, 0x33, !PT ;  /* 0x00000000ff007212 */ /* 0x000fca00078e33ff */
[----:B------:R-:W-:-:S05]  /*00f0*/  IMAD.IADD R0, R5, 0x1, R0 ;  /* 0x0000000105007824 */ /* 0x000fca00078e0200 */
[----:B------:R-:W-:-:S04]  /*0100*/  IADD3 R4, P0, PT, R0, UR10, RZ ;  /* 0x0000000a00047c10 */ /* 0x000fc8000ff1e0ff */
[----:B------:R-:W-:-:S05]  /*0110*/  LEA.HI.X.SX32 R5, R0, UR11, 0x1, P0 ;  /* 0x0000000b00057c11 */ /* 0x000fca00080f0eff */
[----:B--2---:R-:W-:Y:S01]  /*0120*/  STG.E.U8 desc[UR4][R4.64], R3 ;  /* 0x0000000304007986 */ /* 0x004fe2000c101104 */
[----:B------:R-:W-:Y:S05]  /*0130*/  EXIT ;  /* 0x000000000000794d */ /* 0x000fea0003800000 */
.L_x_0:
[----:B------:R-:W-:-:S00]  /*0140*/  BRA `(.L_x_0) ;  /* 0xfffffffc00fc7947 */ /* 0x000fc0000383ffff */
[----:B------:R-:W-:-:S00]  /*0150*/  NOP ;  /* 0x0000000000007918 */ /* 0x000fc00000000000 */
        /* <DEDUP_REMOVED lines=10> */
.L_x_1:


//--------------------- .nv.shared.reserved.0     --------------------------
	.section	.nv.shared.reserved.0,"aw",@nobits
	.weak		__nv_reservedSMEM_offset_0_alias
	.size		__nv_reservedSMEM_offset_0_alias, 0, 64
	.other		__nv_reservedSMEM_offset_0_alias,@"STO_CUDA_RESERVED_SHARED STV_DEFAULT"
__nv_reservedSMEM_offset_0_alias:
	.zero		0
	.zero		64


//--------------------- .nv.constant0._Z6kernelPcS_S_ --------------------------
	.section	.nv.constant0._Z6kernelPcS_S_,"a",@progbits
	.sectionflags	@""
	.align	4
.nv.constant0._Z6kernelPcS_S_:
	.zero		920


//--------------------- SYMBOLS --------------------------

	.type		.nv.reservedSmem.offset0,@object
	.size		.nv.reservedSmem.offset0,0x4
